//
// Generated by NVIDIA NVVM Compiler
//
// Compiler Build ID: CL-36424714
// Cuda compilation tools, release 13.0, V13.0.88
// Based on NVVM 20.0.0
//

.version 9.0
.target sm_100
.address_size 64

	// .globl	_Z10tileMatMulPfS_S_iii
// _ZZ10tileMatMulPfS_S_iiiE3shA has been demoted
// _ZZ10tileMatMulPfS_S_iiiE3shB has been demoted

.visible .entry _Z10tileMatMulPfS_S_iii(
	.param .u64 .ptr .align 1 _Z10tileMatMulPfS_S_iii_param_0,
	.param .u64 .ptr .align 1 _Z10tileMatMulPfS_S_iii_param_1,
	.param .u64 .ptr .align 1 _Z10tileMatMulPfS_S_iii_param_2,
	.param .u32 _Z10tileMatMulPfS_S_iii_param_3,
	.param .u32 _Z10tileMatMulPfS_S_iii_param_4,
	.param .u32 _Z10tileMatMulPfS_S_iii_param_5
)
{
	.reg .pred 	%p<12>;
	.reg .b32 	%r<32>;
	.reg .b32 	%f<67>;
	.reg .b64 	%rd<13>;
	// demoted variable
	.shared .align 4 .b8 _ZZ10tileMatMulPfS_S_iiiE3shA[1024];
	// demoted variable
	.shared .align 4 .b8 _ZZ10tileMatMulPfS_S_iiiE3shB[1024];
	ld.param.u64 	%rd3, [_Z10tileMatMulPfS_S_iii_param_0];
	ld.param.u64 	%rd4, [_Z10tileMatMulPfS_S_iii_param_1];
	ld.param.u64 	%rd5, [_Z10tileMatMulPfS_S_iii_param_2];
	ld.param.u32 	%r15, [_Z10tileMatMulPfS_S_iii_param_3];
	ld.param.u32 	%r16, [_Z10tileMatMulPfS_S_iii_param_4];
	ld.param.u32 	%r17, [_Z10tileMatMulPfS_S_iii_param_5];
	mov.u32 	%r18, %ctaid.y;
	mov.u32 	%r19, %ctaid.x;
	mov.u32 	%r1, %tid.y;
	mov.u32 	%r2, %tid.x;
	mov.u32 	%r20, %ntid.y;
	mad.lo.s32 	%r3, %r18, %r20, %r1;
	mov.u32 	%r21, %ntid.x;
	mad.lo.s32 	%r4, %r19, %r21, %r2;
	cvt.rn.f32.s32 	%f10, %r16;
	mul.f32 	%f11, %f10, 0f3D800000;
	cvt.rpi.f32.f32 	%f1, %f11;
	setp.leu.f32 	%p1, %f1, 0f00000000;
	mov.f32 	%f66, 0f00000000;
	@%p1 bra 	$L__BB0_7;
	shl.b32 	%r23, %r1, 6;
	mov.u32 	%r24, _ZZ10tileMatMulPfS_S_iiiE3shA;
	add.s32 	%r5, %r24, %r23;
	shl.b32 	%r25, %r2, 2;
	add.s32 	%r6, %r5, %r25;
	mul.lo.s32 	%r7, %r16, %r3;
	mov.u32 	%r26, _ZZ10tileMatMulPfS_S_iiiE3shB;
	add.s32 	%r9, %r26, %r25;
	add.s32 	%r8, %r9, %r23;
	cvta.to.global.u64 	%rd1, %rd3;
	cvta.to.global.u64 	%rd2, %rd4;
	mov.f32 	%f66, 0f00000000;
	mov.b32 	%r31, 0;
$L__BB0_2:
	setp.ge.s32 	%p2, %r3, %r15;
	shl.b32 	%r11, %r31, 4;
	add.s32 	%r27, %r11, %r2;
	setp.ge.s32 	%p3, %r27, %r16;
	mov.f32 	%f64, 0f00000000;
	or.pred  	%p4, %p2, %p3;
	@%p4 bra 	$L__BB0_4;
	add.s32 	%r28, %r27, %r7;
	mul.wide.s32 	%rd6, %r28, 4;
	add.s64 	%rd7, %rd1, %rd6;
	ld.global.f32 	%f64, [%rd7];
$L__BB0_4:
	setp.ge.s32 	%p5, %r4, %r17;
	st.shared.f32 	[%r6], %f64;
	add.s32 	%r13, %r11, %r1;
	setp.ge.s32 	%p6, %r13, %r16;
	mov.f32 	%f65, 0f00000000;
	or.pred  	%p7, %p5, %p6;
	@%p7 bra 	$L__BB0_6;
	mad.lo.s32 	%r29, %r13, %r17, %r4;
	mul.wide.s32 	%rd8, %r29, 4;
	add.s64 	%rd9, %rd2, %rd8;
	ld.global.f32 	%f65, [%rd9];
$L__BB0_6:
	st.shared.f32 	[%r8], %f65;
	bar.sync 	0;
	ld.shared.f32 	%f15, [%r5];
	ld.shared.f32 	%f16, [%r9];
	fma.rn.f32 	%f17, %f15, %f16, %f66;
	ld.shared.f32 	%f18, [%r5+4];
	ld.shared.f32 	%f19, [%r9+64];
	fma.rn.f32 	%f20, %f18, %f19, %f17;
	ld.shared.f32 	%f21, [%r5+8];
	ld.shared.f32 	%f22, [%r9+128];
	fma.rn.f32 	%f23, %f21, %f22, %f20;
	ld.shared.f32 	%f24, [%r5+12];
	ld.shared.f32 	%f25, [%r9+192];
	fma.rn.f32 	%f26, %f24, %f25, %f23;
	ld.shared.f32 	%f27, [%r5+16];
	ld.shared.f32 	%f28, [%r9+256];
	fma.rn.f32 	%f29, %f27, %f28, %f26;
	ld.shared.f32 	%f30, [%r5+20];
	ld.shared.f32 	%f31, [%r9+320];
	fma.rn.f32 	%f32, %f30, %f31, %f29;
	ld.shared.f32 	%f33, [%r5+24];
	ld.shared.f32 	%f34, [%r9+384];
	fma.rn.f32 	%f35, %f33, %f34, %f32;
	ld.shared.f32 	%f36, [%r5+28];
	ld.shared.f32 	%f37, [%r9+448];
	fma.rn.f32 	%f38, %f36, %f37, %f35;
	ld.shared.f32 	%f39, [%r5+32];
	ld.shared.f32 	%f40, [%r9+512];
	fma.rn.f32 	%f41, %f39, %f40, %f38;
	ld.shared.f32 	%f42, [%r5+36];
	ld.shared.f32 	%f43, [%r9+576];
	fma.rn.f32 	%f44, %f42, %f43, %f41;
	ld.shared.f32 	%f45, [%r5+40];
	ld.shared.f32 	%f46, [%r9+640];
	fma.rn.f32 	%f47, %f45, %f46, %f44;
	ld.shared.f32 	%f48, [%r5+44];
	ld.shared.f32 	%f49, [%r9+704];
	fma.rn.f32 	%f50, %f48, %f49, %f47;
	ld.shared.f32 	%f51, [%r5+48];
	ld.shared.f32 	%f52, [%r9+768];
	fma.rn.f32 	%f53, %f51, %f52, %f50;
	ld.shared.f32 	%f54, [%r5+52];
	ld.shared.f32 	%f55, [%r9+832];
	fma.rn.f32 	%f56, %f54, %f55, %f53;
	ld.shared.f32 	%f57, [%r5+56];
	ld.shared.f32 	%f58, [%r9+896];
	fma.rn.f32 	%f59, %f57, %f58, %f56;
	ld.shared.f32 	%f60, [%r5+60];
	ld.shared.f32 	%f61, [%r9+960];
	fma.rn.f32 	%f66, %f60, %f61, %f59;
	bar.sync 	0;
	add.s32 	%r31, %r31, 1;
	cvt.rn.f32.u32 	%f62, %r31;
	setp.gt.f32 	%p8, %f1, %f62;
	@%p8 bra 	$L__BB0_2;
$L__BB0_7:
	setp.ge.s32 	%p9, %r3, %r15;
	setp.ge.s32 	%p10, %r4, %r17;
	or.pred  	%p11, %p9, %p10;
	@%p11 bra 	$L__BB0_9;
	mad.lo.s32 	%r30, %r17, %r3, %r4;
	cvta.to.global.u64 	%rd10, %rd5;
	mul.wide.s32 	%rd11, %r30, 4;
	add.s64 	%rd12, %rd10, %rd11;
	st.global.f32 	[%rd12], %f66;
$L__BB0_9:
	ret;

}


// ===== COMPILED SASS (sm_100) =====

	.target	sm_100

	.elftype	@"ET_EXEC"


//--------------------- .note.nv.tkinfo           --------------------------
	.section	.note.nv.tkinfo,"",@"SHT_NOTE"
	.sectionflags	@"SHF_NOTE_NV_TKINFO"
	.tkinfo
        /*0018*/ 	.word	0x00000002
        /*0030*/ 	.string	""
        /*0030*/ 	.string	"ptxas"
        /*0030*/ 	.string	"Cuda compilation tools, release 13.0, V13.0.88"
        /*0030*/ 	.string	"Build cuda_13.0.r13.0/compiler.36424714_0"
        /*0030*/ 	.string	"-arch sm_100 -m 64 "



//--------------------- .note.nv.cuinfo           --------------------------
	.section	.note.nv.cuinfo,"",@"SHT_NOTE"
	.sectionflags	@"SHF_NOTE_NV_CUINFO"
        /*0018*/ 	.short	0x0002
        /*001a*/ 	.short	0x0064
        /*001c*/ 	.short	0x0082
	.zero		2


//--------------------- .nv.info                  --------------------------
	.section	.nv.info,"",@"SHT_CUDA_INFO"
	.align	4


	//----- nvinfo : EIATTR_REGCOUNT
	.align		4
        /*0000*/ 	.byte	0x04, 0x2f
        /*0002*/ 	.short	(.L_1 - .L_0)
	.align		4
.L_0:
        /*0004*/ 	.word	index@(_Z10tileMatMulPfS_S_iii)
        /*0008*/ 	.word	0x00000020


	//----- nvinfo : EIATTR_FRAME_SIZE
	.align		4
.L_1:
        /*000c*/ 	.byte	0x04, 0x11
        /*000e*/ 	.short	(.L_3 - .L_2)
	.align		4
.L_2:
        /*0010*/ 	.word	index@(_Z10tileMatMulPfS_S_iii)
        /*0014*/ 	.word	0x00000000


	//----- nvinfo : EIATTR_MIN_STACK_SIZE
	.align		4
.L_3:
        /*0018*/ 	.byte	0x04, 0x12
        /*001a*/ 	.short	(.L_5 - .L_4)
	.align		4
.L_4:
        /*001c*/ 	.word	index@(_Z10tileMatMulPfS_S_iii)
        /*0020*/ 	.word	0x00000000
.L_5:


//--------------------- .nv.compat                --------------------------
	.section	.nv.compat,"",@"SHT_CUDA_COMPAT_INFO"
	.align	4
        /*0000*/ 	.byte	0x02, 0x09, 0x00, 0x00, 0x02, 0x02, 0x01, 0x00, 0x02, 0x05, 0x05, 0x00, 0x03, 0x07, 0x01, 0x01
        /*0010*/ 	.byte	0x02, 0x03, 0x00, 0x00, 0x02, 0x06, 0x01, 0x00, 0x04, 0x0b, 0x08, 0x00, 0x09, 0x00, 0x00, 0x00
        /*0020*/ 	.byte	0x00, 0x00, 0x00, 0x00


//--------------------- .nv.info._Z10tileMatMulPfS_S_iii --------------------------
	.section	.nv.info._Z10tileMatMulPfS_S_iii,"",@"SHT_CUDA_INFO"
	.sectionflags	@""
	.align	4


	//----- nvinfo : EIATTR_CUDA_API_VERSION
	.align		4
        /*0000*/ 	.byte	0x04, 0x37
        /*0002*/ 	.short	(.L_7 - .L_6)
.L_6:
        /*0004*/ 	.word	0x00000082


	//----- nvinfo : EIATTR_KPARAM_INFO
	.align		4
.L_7:
        /*0008*/ 	.byte	0x04, 0x17
        /*000a*/ 	.short	(.L_9 - .L_8)
.L_8:
        /*000c*/ 	.word	0x00000000
        /*0010*/ 	.short	0x0005
        /*0012*/ 	.short	0x0020
        /*0014*/ 	.byte	0x00, 0xf0, 0x11, 0x00


	//----- nvinfo : EIATTR_KPARAM_INFO
	.align		4
.L_9:
        /*0018*/ 	.byte	0x04, 0x17
        /*001a*/ 	.short	(.L_11 - .L_10)
.L_10:
        /*001c*/ 	.word	0x00000000
        /*0020*/ 	.short	0x0004
        /*0022*/ 	.short	0x001c
        /*0024*/ 	.byte	0x00, 0xf0, 0x11, 0x00


	//----- nvinfo : EIATTR_KPARAM_INFO
	.align		4
.L_11:
        /*0028*/ 	.byte	0x04, 0x17
        /*002a*/ 	.short	(.L_13 - .L_12)
.L_12:
        /*002c*/ 	.word	0x00000000
        /*0030*/ 	.short	0x0003
        /*0032*/ 	.short	0x0018
        /*0034*/ 	.byte	0x00, 0xf0, 0x11, 0x00


	//----- nvinfo : EIATTR_KPARAM_INFO
	.align		4
.L_13:
        /*0038*/ 	.byte	0x04, 0x17
        /*003a*/ 	.short	(.L_15 - .L_14)
.L_14:
        /*003c*/ 	.word	0x00000000
        /*0040*/ 	.short	0x0002
        /*0042*/ 	.short	0x0010
        /*0044*/ 	.byte	0x00, 0xf5, 0x21, 0x00


	//----- nvinfo : EIATTR_KPARAM_INFO
	.align		4
.L_15:
        /*0048*/ 	.byte	0x04, 0x17
        /*004a*/ 	.short	(.L_17 - .L_16)
.L_16:
        /*004c*/ 	.word	0x00000000
        /*0050*/ 	.short	0x0001
        /*0052*/ 	.short	0x0008
        /*0054*/ 	.byte	0x00, 0xf5, 0x21, 0x00


	//----- nvinfo : EIATTR_KPARAM_INFO
	.align		4
.L_17:
        /*0058*/ 	.byte	0x04, 0x17
        /*005a*/ 	.short	(.L_19 - .L_18)
.L_18:
        /*005c*/ 	.word	0x00000000
        /*0060*/ 	.short	0x0000
        /*0062*/ 	.short	0x0000
        /*0064*/ 	.byte	0x00, 0xf5, 0x21, 0x00


	//----- nvinfo : EIATTR_SPARSE_MMA_MASK
	.align		4
.L_19:
        /*0068*/ 	.byte	0x03, 0x50
        /*006a*/ 	.short	0x0000


	//----- nvinfo : EIATTR_MAXREG_COUNT
	.align		4
        /*006c*/ 	.byte	0x03, 0x1b
        /*006e*/ 	.short	0x00ff


	//----- nvinfo : EIATTR_NUM_BARRIERS
	.align		4
        /*0070*/ 	.byte	0x02, 0x4c
        /*0072*/ 	.byte	0x01
	.zero		1


	//----- nvinfo : EIATTR_MERCURY_ISA_VERSION
	.align		4
        /*0074*/ 	.byte	0x03, 0x5f
        /*0076*/ 	.short	0x0101


	//----- nvinfo : EIATTR_VRC_CTA_INIT_COUNT
	.align		4
        /*0078*/ 	.byte	0x02, 0x4a
	.zero		1
	.zero		1


	//----- nvinfo : EIATTR_EXIT_INSTR_OFFSETS
	.align		4
        /*007c*/ 	.byte	0x04, 0x1c
        /*007e*/ 	.short	(.L_21 - .L_20)


	//   ....[0]....
.L_20:
        /*0080*/ 	.word	0x000005e0


	//   ....[1]....
        /*0084*/ 	.word	0x00000630


	//----- nvinfo : EIATTR_CBANK_PARAM_SIZE
	.align		4
.L_21:
        /*0088*/ 	.byte	0x03, 0x19
        /*008a*/ 	.short	0x0024


	//----- nvinfo : EIATTR_PARAM_CBANK
	.align		4
        /*008c*/ 	.byte	0x04, 0x0a
        /*008e*/ 	.short	(.L_23 - .L_22)
	.align		4
.L_22:
        /*0090*/ 	.word	index@(.nv.constant0._Z10tileMatMulPfS_S_iii)
        /*0094*/ 	.short	0x0380
        /*0096*/ 	.short	0x0024


	//----- nvinfo : EIATTR_SW_WAR
	.align		4
.L_23:
        /*0098*/ 	.byte	0x04, 0x36
        /*009a*/ 	.short	(.L_25 - .L_24)
.L_24:
        /*009c*/ 	.word	0x00000008
.L_25:


//--------------------- .nv.callgraph             --------------------------
	.section	.nv.callgraph,"",@"SHT_CUDA_CALLGRAPH"
	.align	4
	.sectionentsize	8
	.align		4
        /*0000*/ 	.word	0x00000000
	.align		4
        /*0004*/ 	.word	0xffffffff
	.align		4
        /*0008*/ 	.word	0x00000000
	.align		4
        /*000c*/ 	.word	0xfffffffe
	.align		4
        /*0010*/ 	.word	0x00000000
	.align		4
        /*0014*/ 	.word	0xfffffffd
	.align		4
        /*0018*/ 	.word	0x00000000
	.align		4
        /*001c*/ 	.word	0xfffffffc


//--------------------- .text._Z10tileMatMulPfS_S_iii --------------------------
	.section	.text._Z10tileMatMulPfS_S_iii,"ax",@progbits
	.align	128
        .global         _Z10tileMatMulPfS_S_iii
        .type           _Z10tileMatMulPfS_S_iii,@function
        .size           _Z10tileMatMulPfS_S_iii,(.L_x_3 - _Z10tileMatMulPfS_S_iii)
        .other          _Z10tileMatMulPfS_S_iii,@"STO_CUDA_ENTRY STV_DEFAULT"
_Z10tileMatMulPfS_S_iii:
.text._Z10tileMatMulPfS_S_iii:
[----:B------:R-:W-:Y:S01]  /*0000*/  LDC R1, c[0x0][0x37c] ;  /* 0x0000df00ff017b82 */ /* 0x000fe20000000800 */
[----:B------:R-:W0:Y:S01]  /*0010*/  LDCU UR4, c[0x0][0x39c] ;  /* 0x00007380ff0477ac */ /* 0x000e220008000800 */
[----:B------:R-:W1:Y:S06]  /*0020*/  S2R R0, SR_TID.Y ;  /* 0x0000000000007919 */ /* 0x000e6c0000002200 */
[----:B------:R-:W1:Y:S01]  /*0030*/  LDC R17, c[0x0][0x364] ;  /* 0x0000d900ff117b82 */ /* 0x000e620000000800 */
[----:B------:R-:W-:Y:S01]  /*0040*/  HFMA2 R5, -RZ, RZ, 0, 0 ;  /* 0x00000000ff057431 */ /* 0x000fe200000001ff */
[----:B------:R-:W2:Y:S01]  /*0050*/  LDCU UR12, c[0x0][0x3a0] ;  /* 0x00007400ff0c77ac */ /* 0x000ea20008000800 */
[----:B------:R-:W3:Y:S01]  /*0060*/  S2R R2, SR_TID.X ;  /* 0x0000000000027919 */ /* 0x000ee20000002100 */
[----:B------:R-:W4:Y:S04]  /*0070*/  LDCU.64 UR8, c[0x0][0x358] ;  /* 0x00006b00ff0877ac */ /* 0x000f280008000a00 */
[----:B------:R-:W-:Y:S01]  /*0080*/  S2UR UR5, SR_CTAID.X ;  /* 0x00000000000579c3 */ /* 0x000fe20000002500 */
[----:B0-----:R-:W-:-:S07]  /*0090*/  I2FP.F32.S32 R3, UR4 ;  /* 0x0000000400037c45 */ /* 0x001fce0008201400 */
[----:B------:R-:W1:Y:S01]  /*00a0*/  S2UR UR4, SR_CTAID.Y ;  /* 0x00000000000479c3 */ /* 0x000e620000002600 */
[----:B------:R-:W-:-:S07]  /*00b0*/  FMUL R3, R3, 0.0625 ;  /* 0x3d80000003037820 */ /* 0x000fce0000400000 */
[----:B------:R-:W3:Y:S01]  /*00c0*/  LDC R7, c[0x0][0x360] ;  /* 0x0000d800ff077b82 */ /* 0x000ee20000000800 */
[----:B------:R-:W0:Y:S01]  /*00d0*/  FRND.CEIL R3, R3 ;  /* 0x0000000300037307 */ /* 0x000e220000209000 */
[----:B-1----:R-:W-:Y:S01]  /*00e0*/  IMAD R17, R17, UR4, R0 ;  /* 0x0000000411117c24 */ /* 0x002fe2000f8e0200 */
[----:B0-----:R-:W-:Y:S01]  /*00f0*/  FSETP.GT.AND P0, PT, R3, RZ, PT ;  /* 0x000000ff0300720b */ /* 0x001fe20003f04000 */
[----:B---3--:R-:W-:-:S12]  /*0100*/  IMAD R18, R7, UR5, R2 ;  /* 0x0000000507127c24 */ /* 0x008fd8000f8e0202 */
[----:B--2-4-:R-:W-:Y:S05]  /*0110*/  @!P0 BRA `(.L_x_0) ;  /* 0x0000000400248947 */ /* 0x014fea0003800000 */
[----:B------:R-:W0:Y:S01]  /*0120*/  S2UR UR6, SR_CgaCtaId ;  /* 0x00000000000679c3 */ /* 0x000e220000008800 */
[----:B------:R-:W-:Y:S01]  /*0130*/  UMOV UR4, 0x400 ;  /* 0x0000040000047882 */ /* 0x000fe20000000000 */
[----:B------:R-:W-:Y:S01]  /*0140*/  MOV R5, RZ ;  /* 0x000000ff00057202 */ /* 0x000fe20000000f00 */
[----:B------:R-:W-:Y:S01]  /*0150*/  UIADD3 UR5, UPT, UPT, UR4, 0x400, URZ ;  /* 0x0000040004057890 */ /* 0x000fe2000fffe0ff */
[----:B------:R-:W-:Y:S01]  /*0160*/  MOV R23, RZ ;  /* 0x000000ff00177202 */ /* 0x000fe20000000f00 */
[----:B------:R-:W1:Y:S01]  /*0170*/  LDCU UR7, c[0x0][0x3a0] ;  /* 0x00007400ff0777ac */ /* 0x000e620008000800 */
[----:B------:R-:W2:Y:S01]  /*0180*/  LDCU.64 UR10, c[0x0][0x398] ;  /* 0x00007300ff0a77ac */ /* 0x000ea20008000a00 */
[----:B0-----:R-:W-:Y:S02]  /*0190*/  ULEA UR4, UR6, UR4, 0x18 ;  /* 0x0000000406047291 */ /* 0x001fe4000f8ec0ff */
[----:B------:R-:W-:-:S04]  /*01a0*/  ULEA UR5, UR6, UR5, 0x18 ;  /* 0x0000000506057291 */ /* 0x000fc8000f8ec0ff */
[----:B------:R-:W-:Y:S02]  /*01b0*/  LEA R19, R0, UR4, 0x6 ;  /* 0x0000000400137c11 */ /* 0x000fe4000f8e30ff */
[C---:B------:R-:W-:Y:S02]  /*01c0*/  LEA R21, R2.reuse, UR5, 0x2 ;  /* 0x0000000502157c11 */ /* 0x040fe4000f8e10ff */
[----:B------:R-:W-:Y:S02]  /*01d0*/  LEA R20, R2, R19, 0x2 ;  /* 0x0000001302147211 */ /* 0x000fe400078e10ff */
[----:B-12---:R-:W-:-:S07]  /*01e0*/  LEA R16, R0, R21, 0x6 ;  /* 0x0000001500107211 */ /* 0x006fce00078e30ff */
.L_x_1:
[C---:B------:R-:W-:Y:S02]  /*01f0*/  LEA R4, R23.reuse, R2, 0x4 ;  /* 0x0000000217047211 */ /* 0x040fe400078e20ff */
[----:B------:R-:W-:Y:S02]  /*0200*/  LEA R25, R23, R0, 0x4 ;  /* 0x0000000017197211 */ /* 0x000fe400078e20ff */
[----:B------:R-:W-:Y:S02]  /*0210*/  ISETP.GE.AND P1, PT, R4, UR11, PT ;  /* 0x0000000b04007c0c */ /* 0x000fe4000bf26270 */
[----:B------:R-:W-:Y:S02]  /*0220*/  ISETP.GE.AND P0, PT, R25, UR11, PT ;  /* 0x0000000b19007c0c */ /* 0x000fe4000bf06270 */
[----:B------:R-:W-:Y:S02]  /*0230*/  ISETP.GE.OR P1, PT, R17, UR10, P1 ;  /* 0x0000000a11007c0c */ /* 0x000fe40008f26670 */
[----:B------:R-:W-:-:S02]  /*0240*/  ISETP.GE.OR P0, PT, R18, UR7, P0 ;  /* 0x0000000712007c0c */ /* 0x000fc40008706670 */
[----:B------:R-:W-:-:S09]  /*0250*/  MOV R27, RZ ;  /* 0x000000ff001b7202 */ /* 0x000fd20000000f00 */
[----:B------:R-:W0:Y:S01]  /*0260*/  @!P1 LDC.64 R6, c[0x0][0x380] ;  /* 0x0000e000ff069b82 */ /* 0x000e220000000a00 */
[----:B------:R-:W-:Y:S02]  /*0270*/  @!P1 IMAD R11, R17, UR11, R4 ;  /* 0x0000000b110b9c24 */ /* 0x000fe4000f8e0204 */
[----:B------:R-:W-:Y:S02]  /*0280*/  HFMA2 R4, -RZ, RZ, 0, 0 ;  /* 0x00000000ff047431 */ /* 0x000fe400000001ff */
[----:B------:R-:W-:-:S03]  /*0290*/  @!P0 IMAD R25, R25, UR7, R18 ;  /* 0x0000000719198c24 */ /* 0x000fc6000f8e0212 */
[----:B------:R-:W1:Y:S01]  /*02a0*/  @!P0 LDC.64 R8, c[0x0][0x388] ;  /* 0x0000e200ff088b82 */ /* 0x000e620000000a00 */
[----:B0-----:R-:W-:-:S05]  /*02b0*/  @!P1 IMAD.WIDE R6, R11, 0x4, R6 ;  /* 0x000000040b069825 */ /* 0x001fca00078e0206 */
[----:B------:R-:W2:Y:S01]  /*02c0*/  @!P1 LDG.E R27, desc[UR8][R6.64] ;  /* 0x00000008061b9981 */ /* 0x000ea2000c1e1900 */
[----:B-1----:R-:W-:-:S05]  /*02d0*/  @!P0 IMAD.WIDE R24, R25, 0x4, R8 ;  /* 0x0000000419188825 */ /* 0x002fca00078e0208 */
[----:B------:R-:W3:Y:S01]  /*02e0*/  @!P0 LDG.E R4, desc[UR8][R24.64] ;  /* 0x0000000818048981 */ /* 0x000ee2000c1e1900 */
[----:B------:R-:W-:-:S03]  /*02f0*/  IADD3 R23, PT, PT, R23, 0x1, RZ ;  /* 0x0000000117177810 */ /* 0x000fc60007ffe0ff */
[----:B--2---:R-:W-:Y:S04]  /*0300*/  STS [R20], R27 ;  /* 0x0000001b14007388 */ /* 0x004fe80000000800 */
[----:B---3--:R-:W-:Y:S01]  /*0310*/  STS [R16], R4 ;  /* 0x0000000410007388 */ /* 0x008fe20000000800 */
[----:B------:R-:W-:Y:S06]  /*0320*/  BAR.SYNC.DEFER_BLOCKING 0x0 ;  /* 0x0000000000007b1d */ /* 0x000fec0000010000 */
[----:B------:R-:W-:Y:S04]  /*0330*/  LDS R28, [R21] ;  /* 0x00000000151c7984 */ /* 0x000fe80000000800 */
[----:B------:R-:W0:Y:S04]  /*0340*/  LDS.128 R8, [R19] ;  /* 0x0000000013087984 */ /* 0x000e280000000c00 */
[----:B------:R-:W1:Y:S04]  /*0350*/  LDS R7, [R21+0x40] ;  /* 0x0000400015077984 */ /* 0x000e680000000800 */
[----:B------:R-:W2:Y:S04]  /*0360*/  LDS R6, [R21+0x80] ;  /* 0x0000800015067984 */ /* 0x000ea80000000800 */
[----:B------:R-:W3:Y:S04]  /*0370*/  LDS R26, [R21+0xc0] ;  /* 0x0000c000151a7984 */ /* 0x000ee80000000800 */
[----:B------:R-:W-:Y:S04]  /*0380*/  LDS R29, [R21+0x100] ;  /* 0x00010000151d7984 */ /* 0x000fe80000000800 */
[----:B------:R-:W4:Y:S04]  /*0390*/  LDS.128 R12, [R19+0x10] ;  /* 0x00001000130c7984 */ /* 0x000f280000000c00 */
[----:B------:R-:W5:Y:S04]  /*03a0*/  LDS R22, [R21+0x140] ;  /* 0x0001400015167984 */ /* 0x000f680000000800 */
[----:B------:R-:W5:Y:S04]  /*03b0*/  LDS R25, [R21+0x180] ;  /* 0x0001800015197984 */ /* 0x000f680000000800 */
[----:B------:R-:W-:Y:S01]  /*03c0*/  LDS R27, [R21+0x200] ;  /* 0x00020000151b7984 */ /* 0x000fe20000000800 */
[----:B0-----:R-:W-:-:S03]  /*03d0*/  FFMA R28, R8, R28, R5 ;  /* 0x0000001c081c7223 */ /* 0x001fc60000000005 */
[----:B------:R-:W0:Y:S01]  /*03e0*/  LDS R8, [R21+0x1c0] ;  /* 0x0001c00015087984 */ /* 0x000e220000000800 */
[----:B-1----:R-:W-:-:S04]  /*03f0*/  FFMA R7, R7, R9, R28 ;  /* 0x0000000907077223 */ /* 0x002fc8000000001c */
[----:B--2---:R-:W-:Y:S02]  /*0400*/  FFMA R9, R6, R10, R7 ;  /* 0x0000000a06097223 */ /* 0x004fe40000000007 */
[----:B------:R-:W1:Y:S02]  /*0410*/  LDS.128 R4, [R19+0x20] ;  /* 0x0000200013047984 */ /* 0x000e640000000c00 */
[----:B---3--:R-:W-:-:S04]  /*0420*/  FFMA R9, R26, R11, R9 ;  /* 0x0000000b1a097223 */ /* 0x008fc80000000009 */
[----:B----4-:R-:W-:Y:S02]  /*0430*/  FFMA R9, R12, R29, R9 ;  /* 0x0000001d0c097223 */ /* 0x010fe40000000009 */
[----:B------:R-:W2:Y:S02]  /*0440*/  LDS R12, [R21+0x240] ;  /* 0x00024000150c7984 */ /* 0x000ea40000000800 */
[----:B-----5:R-:W-:Y:S02]  /*0450*/  FFMA R22, R22, R13, R9 ;  /* 0x0000000d16167223 */ /* 0x020fe40000000009 */
[----:B------:R-:W3:Y:S02]  /*0460*/  LDS R13, [R21+0x280] ;  /* 0x00028000150d7984 */ /* 0x000ee40000000800 */
[----:B------:R-:W-:Y:S02]  /*0470*/  FFMA R25, R25, R14, R22 ;  /* 0x0000000e19197223 */ /* 0x000fe40000000016 */
[----:B------:R-:W4:Y:S04]  /*0480*/  LDS R14, [R21+0x2c0] ;  /* 0x0002c000150e7984 */ /* 0x000f280000000800 */
[----:B------:R-:W-:Y:S01]  /*0490*/  LDS R22, [R21+0x340] ;  /* 0x0003400015167984 */ /* 0x000fe20000000800 */
[----:B0-----:R-:W-:-:S03]  /*04a0*/  FFMA R29, R8, R15, R25 ;  /* 0x0000000f081d7223 */ /* 0x001fc60000000019 */
[----:B------:R-:W-:Y:S04]  /*04b0*/  LDS R25, [R21+0x300] ;  /* 0x0003000015197984 */ /* 0x000fe80000000800 */
[----:B------:R-:W0:Y:S04]  /*04c0*/  LDS.128 R8, [R19+0x30] ;  /* 0x0000300013087984 */ /* 0x000e280000000c00 */
[----:B------:R-:W5:Y:S01]  /*04d0*/  LDS R15, [R21+0x380] ;  /* 0x00038000150f7984 */ /* 0x000f620000000800 */
[----:B-1----:R-:W-:-:S03]  /*04e0*/  FFMA R27, R4, R27, R29 ;  /* 0x0000001b041b7223 */ /* 0x002fc6000000001d */
[----:B------:R-:W1:Y:S01]  /*04f0*/  LDS R4, [R21+0x3c0] ;  /* 0x0003c00015047984 */ /* 0x000e620000000800 */
[----:B--2---:R-:W-:-:S04]  /*0500*/  FFMA R12, R12, R5, R27 ;  /* 0x000000050c0c7223 */ /* 0x004fc8000000001b */
[----:B---3--:R-:W-:Y:S01]  /*0510*/  FFMA R13, R13, R6, R12 ;  /* 0x000000060d0d7223 */ /* 0x008fe2000000000c */
[----:B------:R-:W-:-:S03]  /*0520*/  I2FP.F32.U32 R6, R23 ;  /* 0x0000001700067245 */ /* 0x000fc60000201000 */
[----:B----4-:R-:W-:Y:S01]  /*0530*/  FFMA R7, R14, R7, R13 ;  /* 0x000000070e077223 */ /* 0x010fe2000000000d */
[----:B------:R-:W-:Y:S01]  /*0540*/  BAR.SYNC.DEFER_BLOCKING 0x0 ;  /* 0x0000000000007b1d */ /* 0x000fe20000010000 */
[----:B------:R-:W-:Y:S02]  /*0550*/  FSETP.GT.AND P0, PT, R3, R6, PT ;  /* 0x000000060300720b */ /* 0x000fe40003f04000 */
[----:B0-----:R-:W-:-:S04]  /*0560*/  FFMA R7, R8, R25, R7 ;  /* 0x0000001908077223 */ /* 0x001fc80000000007 */
[----:B------:R-:W-:-:S04]  /*0570*/  FFMA R22, R22, R9, R7 ;  /* 0x0000000916167223 */ /* 0x000fc80000000007 */
[----:B-----5:R-:W-:-:S04]  /*0580*/  FFMA R15, R15, R10, R22 ;  /* 0x0000000a0f0f7223 */ /* 0x020fc80000000016 */
[----:B-1----:R-:W-:Y:S01]  /*0590*/  FFMA R5, R4, R11, R15 ;  /* 0x0000000b04057223 */ /* 0x002fe2000000000f */
[----:B------:R-:W-:Y:S06]  /*05a0*/  @P0 BRA `(.L_x_1) ;  /* 0xfffffffc00100947 */ /* 0x000fec000383ffff */
.L_x_0:
[----:B------:R-:W0:Y:S01]  /*05b0*/  LDCU UR4, c[0x0][0x398] ;  /* 0x00007300ff0477ac */ /* 0x000e220008000800 */
[----:B------:R-:W-:-:S04]  /*05c0*/  ISETP.GE.AND P0, PT, R18, UR12, PT ;  /* 0x0000000c12007c0c */ /* 0x000fc8000bf06270 */
[----:B0-----:R-:W-:-:S13]  /*05d0*/  ISETP.GE.OR P0, PT, R17, UR4, P0 ;  /* 0x0000000411007c0c */ /* 0x001fda0008706670 */
[----:B------:R-:W-:Y:S05]  /*05e0*/  @P0 EXIT ;  /* 0x000000000000094d */ /* 0x000fea0003800000 */
[----:B------:R-:W0:Y:S01]  /*05f0*/  LDC.64 R2, c[0x0][0x390] ;  /* 0x0000e400ff027b82 */ /* 0x000e220000000a00 */
[----:B------:R-:W-:-:S04]  /*0600*/  IMAD R17, R17, UR12, R18 ;  /* 0x0000000c11117c24 */ /* 0x000fc8000f8e0212 */
[----:B0-----:R-:W-:-:S05]  /*0610*/  IMAD.WIDE R2, R17, 0x4, R2 ;  /* 0x0000000411027825 */ /* 0x001fca00078e0202 */
[----:B------:R-:W-:Y:S01]  /*0620*/  STG.E desc[UR8][R2.64], R5 ;  /* 0x0000000502007986 */ /* 0x000fe2000c101908 */
[----:B------:R-:W-:Y:S05]  /*0630*/  EXIT ;  /* 0x000000000000794d */ /* 0x000fea0003800000 */
.L_x_2:
[----:B------:R-:W-:-:S00]  /*0640*/  BRA `(.L_x_2) ;  /* 0xfffffffc00fc7947 */ /* 0x000fc0000383ffff */
[----:B------:R-:W-:-:S00]  /*0650*/  NOP ;  /* 0x0000000000007918 */ /* 0x000fc00000000000 */
        /* <DEDUP_REMOVED lines=10> */
.L_x_3:


//--------------------- .nv.shared._Z10tileMatMulPfS_S_iii --------------------------
	.section	.nv.shared._Z10tileMatMulPfS_S_iii,"aw",@nobits
	.sectionflags	@""
	.align	4
.nv.shared._Z10tileMatMulPfS_S_iii:
	.zero		3072


//--------------------- .nv.shared.reserved.0     --------------------------
	.section	.nv.shared.reserved.0,"aw",@nobits
	.weak		__nv_reservedSMEM_offset_0_alias
	.size		__nv_reservedSMEM_offset_0_alias, 0, 64
	.other		__nv_reservedSMEM_offset_0_alias,@"STO_CUDA_RESERVED_SHARED STV_DEFAULT"
__nv_reservedSMEM_offset_0_alias:
	.zero		0
	.zero		64


//--------------------- .nv.constant0._Z10tileMatMulPfS_S_iii --------------------------
	.section	.nv.constant0._Z10tileMatMulPfS_S_iii,"a",@progbits
	.sectionflags	@""
	.align	4
.nv.constant0._Z10tileMatMulPfS_S_iii:
	.zero		932


//--------------------- SYMBOLS --------------------------

	.type		.nv.reservedSmem.offset0,@object
	.size		.nv.reservedSmem.offset0,0x4
	.type		.nv.reservedSmem.cap,@object
	.size		.nv.reservedSmem.cap,0x4
